//
// Generated by NVIDIA NVVM Compiler
//
// Compiler Build ID: CL-36424714
// Cuda compilation tools, release 13.0, V13.0.88
// Based on NVVM 20.0.0
//

.version 9.0
.target sm_100
.address_size 64

	// .globl	_Z7reduce1PiS_
.extern .shared .align 16 .b8 sdata[];

.visible .entry _Z7reduce1PiS_(
	.param .u64 .ptr .align 1 _Z7reduce1PiS__param_0,
	.param .u64 .ptr .align 1 _Z7reduce1PiS__param_1
)
{
	.reg .pred 	%p<5>;
	.reg .b32 	%r<20>;
	.reg .b64 	%rd<9>;

	ld.param.u64 	%rd2, [_Z7reduce1PiS__param_0];
	ld.param.u64 	%rd1, [_Z7reduce1PiS__param_1];
	cvta.to.global.u64 	%rd3, %rd2;
	mov.u32 	%r1, %tid.x;
	mul.wide.u32 	%rd4, %r1, 4;
	add.s64 	%rd5, %rd3, %rd4;
	ld.global.u32 	%r6, [%rd5];
	shl.b32 	%r7, %r1, 2;
	mov.u32 	%r8, sdata;
	add.s32 	%r2, %r8, %r7;
	st.shared.u32 	[%r2], %r6;
	bar.sync 	0;
	mov.u32 	%r3, %ntid.x;
	setp.lt.u32 	%p1, %r3, 2;
	@%p1 bra 	$L__BB0_5;
	mov.b32 	%r19, 1;
$L__BB0_2:
	shl.b32 	%r5, %r19, 1;
	add.s32 	%r10, %r5, -1;
	and.b32  	%r11, %r10, %r1;
	setp.ne.s32 	%p2, %r11, 0;
	@%p2 bra 	$L__BB0_4;
	shl.b32 	%r12, %r19, 2;
	add.s32 	%r13, %r2, %r12;
	ld.shared.u32 	%r14, [%r13];
	ld.shared.u32 	%r15, [%r2];
	add.s32 	%r16, %r15, %r14;
	st.shared.u32 	[%r2], %r16;
$L__BB0_4:
	bar.sync 	0;
	setp.lt.u32 	%p3, %r5, %r3;
	mov.u32 	%r19, %r5;
	@%p3 bra 	$L__BB0_2;
$L__BB0_5:
	setp.ne.s32 	%p4, %r1, 0;
	@%p4 bra 	$L__BB0_7;
	ld.shared.u32 	%r17, [sdata];
	mov.u32 	%r18, %ctaid.x;
	cvta.to.global.u64 	%rd6, %rd1;
	mul.wide.u32 	%rd7, %r18, 4;
	add.s64 	%rd8, %rd6, %rd7;
	st.global.u32 	[%rd8], %r17;
$L__BB0_7:
	ret;

}
	// .globl	_Z7reduce2PiS_
.visible .entry _Z7reduce2PiS_(
	.param .u64 .ptr .align 1 _Z7reduce2PiS__param_0,
	.param .u64 .ptr .align 1 _Z7reduce2PiS__param_1
)
{
	.reg .pred 	%p<5>;
	.reg .b32 	%r<23>;
	.reg .b64 	%rd<9>;

	ld.param.u64 	%rd2, [_Z7reduce2PiS__param_0];
	ld.param.u64 	%rd1, [_Z7reduce2PiS__param_1];
	cvta.to.global.u64 	%rd3, %rd2;
	mov.u32 	%r1, %tid.x;
	mul.wide.u32 	%rd4, %r1, 4;
	add.s64 	%rd5, %rd3, %rd4;
	ld.global.u32 	%r6, [%rd5];
	shl.b32 	%r7, %r1, 2;
	mov.u32 	%r8, sdata;
	add.s32 	%r9, %r8, %r7;
	st.shared.u32 	[%r9], %r6;
	bar.sync 	0;
	mov.u32 	%r2, %ntid.x;
	setp.lt.u32 	%p1, %r2, 2;
	@%p1 bra 	$L__BB1_5;
	mov.b32 	%r22, 1;
$L__BB1_2:
	shl.b32 	%r4, %r22, 1;
	mul.lo.s32 	%r5, %r4, %r1;
	setp.ge.u32 	%p2, %r5, %r2;
	@%p2 bra 	$L__BB1_4;
	add.s32 	%r11, %r5, %r22;
	shl.b32 	%r12, %r11, 2;
	add.s32 	%r14, %r8, %r12;
	ld.shared.u32 	%r15, [%r14];
	shl.b32 	%r16, %r5, 2;
	add.s32 	%r17, %r8, %r16;
	ld.shared.u32 	%r18, [%r17];
	add.s32 	%r19, %r18, %r15;
	st.shared.u32 	[%r17], %r19;
$L__BB1_4:
	bar.sync 	0;
	setp.lt.u32 	%p3, %r4, %r2;
	mov.u32 	%r22, %r4;
	@%p3 bra 	$L__BB1_2;
$L__BB1_5:
	setp.ne.s32 	%p4, %r1, 0;
	@%p4 bra 	$L__BB1_7;
	ld.shared.u32 	%r20, [sdata];
	mov.u32 	%r21, %ctaid.x;
	cvta.to.global.u64 	%rd6, %rd1;
	mul.wide.u32 	%rd7, %r21, 4;
	add.s64 	%rd8, %rd6, %rd7;
	st.global.u32 	[%rd8], %r20;
$L__BB1_7:
	ret;

}
	// .globl	_Z7reduce3PiS_
.visible .entry _Z7reduce3PiS_(
	.param .u64 .ptr .align 1 _Z7reduce3PiS__param_0,
	.param .u64 .ptr .align 1 _Z7reduce3PiS__param_1
)
{
	.reg .pred 	%p<5>;
	.reg .b32 	%r<17>;
	.reg .b64 	%rd<9>;

	ld.param.u64 	%rd2, [_Z7reduce3PiS__param_0];
	ld.param.u64 	%rd1, [_Z7reduce3PiS__param_1];
	cvta.to.global.u64 	%rd3, %rd2;
	mov.u32 	%r1, %tid.x;
	mul.wide.u32 	%rd4, %r1, 4;
	add.s64 	%rd5, %rd3, %rd4;
	ld.global.u32 	%r6, [%rd5];
	shl.b32 	%r7, %r1, 2;
	mov.u32 	%r8, sdata;
	add.s32 	%r2, %r8, %r7;
	st.shared.u32 	[%r2], %r6;
	bar.sync 	0;
	mov.u32 	%r16, %ntid.x;
	setp.lt.u32 	%p1, %r16, 2;
	@%p1 bra 	$L__BB2_4;
$L__BB2_1:
	shr.u32 	%r5, %r16, 1;
	setp.ge.u32 	%p2, %r1, %r5;
	@%p2 bra 	$L__BB2_3;
	shl.b32 	%r9, %r5, 2;
	add.s32 	%r10, %r2, %r9;
	ld.shared.u32 	%r11, [%r10];
	ld.shared.u32 	%r12, [%r2];
	add.s32 	%r13, %r12, %r11;
	st.shared.u32 	[%r2], %r13;
$L__BB2_3:
	bar.sync 	0;
	setp.gt.u32 	%p3, %r16, 3;
	mov.u32 	%r16, %r5;
	@%p3 bra 	$L__BB2_1;
$L__BB2_4:
	setp.ne.s32 	%p4, %r1, 0;
	@%p4 bra 	$L__BB2_6;
	ld.shared.u32 	%r14, [sdata];
	mov.u32 	%r15, %ctaid.x;
	cvta.to.global.u64 	%rd6, %rd1;
	mul.wide.u32 	%rd7, %r15, 4;
	add.s64 	%rd8, %rd6, %rd7;
	st.global.u32 	[%rd8], %r14;
$L__BB2_6:
	ret;

}
	// .globl	_Z7reduce4PiS_
.visible .entry _Z7reduce4PiS_(
	.param .u64 .ptr .align 1 _Z7reduce4PiS__param_0,
	.param .u64 .ptr .align 1 _Z7reduce4PiS__param_1
)
{
	.reg .pred 	%p<5>;
	.reg .b32 	%r<23>;
	.reg .b64 	%rd<11>;

	ld.param.u64 	%rd2, [_Z7reduce4PiS__param_0];
	ld.param.u64 	%rd1, [_Z7reduce4PiS__param_1];
	cvta.to.global.u64 	%rd3, %rd2;
	mov.u32 	%r1, %tid.x;
	mov.u32 	%r2, %ctaid.x;
	mov.u32 	%r22, %ntid.x;
	mul.lo.s32 	%r7, %r2, %r22;
	shl.b32 	%r8, %r7, 1;
	add.s32 	%r9, %r8, %r1;
	mul.wide.u32 	%rd4, %r9, 4;
	add.s64 	%rd5, %rd3, %rd4;
	ld.global.u32 	%r10, [%rd5];
	add.s32 	%r11, %r9, %r22;
	mul.wide.u32 	%rd6, %r11, 4;
	add.s64 	%rd7, %rd3, %rd6;
	ld.global.u32 	%r12, [%rd7];
	add.s32 	%r13, %r12, %r10;
	shl.b32 	%r14, %r1, 2;
	mov.u32 	%r15, sdata;
	add.s32 	%r4, %r15, %r14;
	st.shared.u32 	[%r4], %r13;
	bar.sync 	0;
	setp.lt.u32 	%p1, %r22, 2;
	@%p1 bra 	$L__BB3_4;
$L__BB3_1:
	shr.u32 	%r6, %r22, 1;
	setp.ge.u32 	%p2, %r1, %r6;
	@%p2 bra 	$L__BB3_3;
	shl.b32 	%r16, %r6, 2;
	add.s32 	%r17, %r4, %r16;
	ld.shared.u32 	%r18, [%r17];
	ld.shared.u32 	%r19, [%r4];
	add.s32 	%r20, %r19, %r18;
	st.shared.u32 	[%r4], %r20;
$L__BB3_3:
	bar.sync 	0;
	setp.gt.u32 	%p3, %r22, 3;
	mov.u32 	%r22, %r6;
	@%p3 bra 	$L__BB3_1;
$L__BB3_4:
	setp.ne.s32 	%p4, %r1, 0;
	@%p4 bra 	$L__BB3_6;
	ld.shared.u32 	%r21, [sdata];
	cvta.to.global.u64 	%rd8, %rd1;
	mul.wide.u32 	%rd9, %r2, 4;
	add.s64 	%rd10, %rd8, %rd9;
	st.global.u32 	[%rd10], %r21;
$L__BB3_6:
	ret;

}


// ===== COMPILED SASS (sm_100) =====

	.target	sm_100

	.elftype	@"ET_EXEC"


//--------------------- .note.nv.tkinfo           --------------------------
	.section	.note.nv.tkinfo,"",@"SHT_NOTE"
	.sectionflags	@"SHF_NOTE_NV_TKINFO"
	.tkinfo
        /*0018*/ 	.word	0x00000002
        /*0030*/ 	.string	""
        /*0030*/ 	.string	"ptxas"
        /*0030*/ 	.string	"Cuda compilation tools, release 13.0, V13.0.88"
        /*0030*/ 	.string	"Build cuda_13.0.r13.0/compiler.36424714_0"
        /*0030*/ 	.string	"-arch sm_100 -m 64 "



//--------------------- .note.nv.cuinfo           --------------------------
	.section	.note.nv.cuinfo,"",@"SHT_NOTE"
	.sectionflags	@"SHF_NOTE_NV_CUINFO"
        /*0018*/ 	.short	0x0002
        /*001a*/ 	.short	0x0064
        /*001c*/ 	.short	0x0082
	.zero		2


//--------------------- .nv.info                  --------------------------
	.section	.nv.info,"",@"SHT_CUDA_INFO"
	.align	4


	//----- nvinfo : EIATTR_REGCOUNT
	.align		4
        /*0000*/ 	.byte	0x04, 0x2f
        /*0002*/ 	.short	(.L_1 - .L_0)
	.align		4
.L_0:
        /*0004*/ 	.word	index@(_Z7reduce1PiS_)
        /*0008*/ 	.word	0x0000000a


	//----- nvinfo : EIATTR_FRAME_SIZE
	.align		4
.L_1:
        /*000c*/ 	.byte	0x04, 0x11
        /*000e*/ 	.short	(.L_3 - .L_2)
	.align		4
.L_2:
        /*0010*/ 	.word	index@(_Z7reduce1PiS_)
        /*0014*/ 	.word	0x00000000


	//----- nvinfo : EIATTR_REGCOUNT
	.align		4
.L_3:
        /*0018*/ 	.byte	0x04, 0x2f
        /*001a*/ 	.short	(.L_5 - .L_4)
	.align		4
.L_4:
        /*001c*/ 	.word	index@(_Z7reduce2PiS_)
        /*0020*/ 	.word	0x0000000a


	//----- nvinfo : EIATTR_FRAME_SIZE
	.align		4
.L_5:
        /*0024*/ 	.byte	0x04, 0x11
        /*0026*/ 	.short	(.L_7 - .L_6)
	.align		4
.L_6:
        /*0028*/ 	.word	index@(_Z7reduce2PiS_)
        /*002c*/ 	.word	0x00000000


	//----- nvinfo : EIATTR_REGCOUNT
	.align		4
.L_7:
        /*0030*/ 	.byte	0x04, 0x2f
        /*0032*/ 	.short	(.L_9 - .L_8)
	.align		4
.L_8:
        /*0034*/ 	.word	index@(_Z7reduce3PiS_)
        /*0038*/ 	.word	0x0000000a


	//----- nvinfo : EIATTR_FRAME_SIZE
	.align		4
.L_9:
        /*003c*/ 	.byte	0x04, 0x11
        /*003e*/ 	.short	(.L_11 - .L_10)
	.align		4
.L_10:
        /*0040*/ 	.word	index@(_Z7reduce3PiS_)
        /*0044*/ 	.word	0x00000000


	//----- nvinfo : EIATTR_REGCOUNT
	.align		4
.L_11:
        /*0048*/ 	.byte	0x04, 0x2f
        /*004a*/ 	.short	(.L_13 - .L_12)
	.align		4
.L_12:
        /*004c*/ 	.word	index@(_Z7reduce4PiS_)
        /*0050*/ 	.word	0x0000000e


	//----- nvinfo : EIATTR_FRAME_SIZE
	.align		4
.L_13:
        /*0054*/ 	.byte	0x04, 0x11
        /*0056*/ 	.short	(.L_15 - .L_14)
	.align		4
.L_14:
        /*0058*/ 	.word	index@(_Z7reduce4PiS_)
        /*005c*/ 	.word	0x00000000


	//----- nvinfo : EIATTR_MIN_STACK_SIZE
	.align		4
.L_15:
        /*0060*/ 	.byte	0x04, 0x12
        /*0062*/ 	.short	(.L_17 - .L_16)
	.align		4
.L_16:
        /*0064*/ 	.word	index@(_Z7reduce4PiS_)
        /*0068*/ 	.word	0x00000000


	//----- nvinfo : EIATTR_MIN_STACK_SIZE
	.align		4
.L_17:
        /*006c*/ 	.byte	0x04, 0x12
        /*006e*/ 	.short	(.L_19 - .L_18)
	.align		4
.L_18:
        /*0070*/ 	.word	index@(_Z7reduce3PiS_)
        /*0074*/ 	.word	0x00000000


	//----- nvinfo : EIATTR_MIN_STACK_SIZE
	.align		4
.L_19:
        /*0078*/ 	.byte	0x04, 0x12
        /*007a*/ 	.short	(.L_21 - .L_20)
	.align		4
.L_20:
        /*007c*/ 	.word	index@(_Z7reduce2PiS_)
        /*0080*/ 	.word	0x00000000


	//----- nvinfo : EIATTR_MIN_STACK_SIZE
	.align		4
.L_21:
        /*0084*/ 	.byte	0x04, 0x12
        /*0086*/ 	.short	(.L_23 - .L_22)
	.align		4
.L_22:
        /*0088*/ 	.word	index@(_Z7reduce1PiS_)
        /*008c*/ 	.word	0x00000000
.L_23:


//--------------------- .nv.compat                --------------------------
	.section	.nv.compat,"",@"SHT_CUDA_COMPAT_INFO"
	.align	4
        /*0000*/ 	.byte	0x02, 0x09, 0x00, 0x00, 0x02, 0x02, 0x01, 0x00, 0x02, 0x05, 0x05, 0x00, 0x03, 0x07, 0x01, 0x01
        /*0010*/ 	.byte	0x02, 0x03, 0x00, 0x00, 0x02, 0x06, 0x01, 0x00, 0x04, 0x0b, 0x08, 0x00, 0x09, 0x00, 0x00, 0x00
        /*0020*/ 	.byte	0x00, 0x00, 0x00, 0x00


//--------------------- .nv.info._Z7reduce4PiS_   --------------------------
	.section	.nv.info._Z7reduce4PiS_,"",@"SHT_CUDA_INFO"
	.sectionflags	@""
	.align	4


	//----- nvinfo : EIATTR_CUDA_API_VERSION
	.align		4
        /*0000*/ 	.byte	0x04, 0x37
        /*0002*/ 	.short	(.L_25 - .L_24)
.L_24:
        /*0004*/ 	.word	0x00000082


	//----- nvinfo : EIATTR_KPARAM_INFO
	.align		4
.L_25:
        /*0008*/ 	.byte	0x04, 0x17
        /*000a*/ 	.short	(.L_27 - .L_26)
.L_26:
        /*000c*/ 	.word	0x00000000
        /*0010*/ 	.short	0x0001
        /*0012*/ 	.short	0x0008
        /*0014*/ 	.byte	0x00, 0xf5, 0x21, 0x00


	//----- nvinfo : EIATTR_KPARAM_INFO
	.align		4
.L_27:
        /*0018*/ 	.byte	0x04, 0x17
        /*001a*/ 	.short	(.L_29 - .L_28)
.L_28:
        /*001c*/ 	.word	0x00000000
        /*0020*/ 	.short	0x0000
        /*0022*/ 	.short	0x0000
        /*0024*/ 	.byte	0x00, 0xf5, 0x21, 0x00


	//----- nvinfo : EIATTR_SPARSE_MMA_MASK
	.align		4
.L_29:
        /*0028*/ 	.byte	0x03, 0x50
        /*002a*/ 	.short	0x0000


	//----- nvinfo : EIATTR_MAXREG_COUNT
	.align		4
        /*002c*/ 	.byte	0x03, 0x1b
        /*002e*/ 	.short	0x00ff


	//----- nvinfo : EIATTR_NUM_BARRIERS
	.align		4
        /*0030*/ 	.byte	0x02, 0x4c
        /*0032*/ 	.byte	0x01
	.zero		1


	//----- nvinfo : EIATTR_MERCURY_ISA_VERSION
	.align		4
        /*0034*/ 	.byte	0x03, 0x5f
        /*0036*/ 	.short	0x0101


	//----- nvinfo : EIATTR_VRC_CTA_INIT_COUNT
	.align		4
        /*0038*/ 	.byte	0x02, 0x4a
	.zero		1
	.zero		1


	//----- nvinfo : EIATTR_EXIT_INSTR_OFFSETS
	.align		4
        /*003c*/ 	.byte	0x04, 0x1c
        /*003e*/ 	.short	(.L_31 - .L_30)


	//   ....[0]....
.L_30:
        /*0040*/ 	.word	0x00000230


	//   ....[1]....
        /*0044*/ 	.word	0x000002b0


	//----- nvinfo : EIATTR_CBANK_PARAM_SIZE
	.align		4
.L_31:
        /*0048*/ 	.byte	0x03, 0x19
        /*004a*/ 	.short	0x0010


	//----- nvinfo : EIATTR_PARAM_CBANK
	.align		4
        /*004c*/ 	.byte	0x04, 0x0a
        /*004e*/ 	.short	(.L_33 - .L_32)
	.align		4
.L_32:
        /*0050*/ 	.word	index@(.nv.constant0._Z7reduce4PiS_)
        /*0054*/ 	.short	0x0380
        /*0056*/ 	.short	0x0010


	//----- nvinfo : EIATTR_SW_WAR
	.align		4
.L_33:
        /*0058*/ 	.byte	0x04, 0x36
        /*005a*/ 	.short	(.L_35 - .L_34)
.L_34:
        /*005c*/ 	.word	0x00000008
.L_35:


//--------------------- .nv.info._Z7reduce3PiS_   --------------------------
	.section	.nv.info._Z7reduce3PiS_,"",@"SHT_CUDA_INFO"
	.sectionflags	@""
	.align	4


	//----- nvinfo : EIATTR_CUDA_API_VERSION
	.align		4
        /*0000*/ 	.byte	0x04, 0x37
        /*0002*/ 	.short	(.L_37 - .L_36)
.L_36:
        /*0004*/ 	.word	0x00000082


	//----- nvinfo : EIATTR_KPARAM_INFO
	.align		4
.L_37:
        /*0008*/ 	.byte	0x04, 0x17
        /*000a*/ 	.short	(.L_39 - .L_38)
.L_38:
        /*000c*/ 	.word	0x00000000
        /*0010*/ 	.short	0x0001
        /*0012*/ 	.short	0x0008
        /*0014*/ 	.byte	0x00, 0xf5, 0x21, 0x00


	//----- nvinfo : EIATTR_KPARAM_INFO
	.align		4
.L_39:
        /*0018*/ 	.byte	0x04, 0x17
        /*001a*/ 	.short	(.L_41 - .L_40)
.L_40:
        /*001c*/ 	.word	0x00000000
        /*0020*/ 	.short	0x0000
        /*0022*/ 	.short	0x0000
        /*0024*/ 	.byte	0x00, 0xf5, 0x21, 0x00


	//----- nvinfo : EIATTR_SPARSE_MMA_MASK
	.align		4
.L_41:
        /*0028*/ 	.byte	0x03, 0x50
        /*002a*/ 	.short	0x0000


	//----- nvinfo : EIATTR_MAXREG_COUNT
	.align		4
        /*002c*/ 	.byte	0x03, 0x1b
        /*002e*/ 	.short	0x00ff


	//----- nvinfo : EIATTR_NUM_BARRIERS
	.align		4
        /*0030*/ 	.byte	0x02, 0x4c
        /*0032*/ 	.byte	0x01
	.zero		1


	//----- nvinfo : EIATTR_MERCURY_ISA_VERSION
	.align		4
        /*0034*/ 	.byte	0x03, 0x5f
        /*0036*/ 	.short	0x0101


	//----- nvinfo : EIATTR_VRC_CTA_INIT_COUNT
	.align		4
        /*0038*/ 	.byte	0x02, 0x4a
	.zero		1
	.zero		1


	//----- nvinfo : EIATTR_EXIT_INSTR_OFFSETS
	.align		4
        /*003c*/ 	.byte	0x04, 0x1c
        /*003e*/ 	.short	(.L_43 - .L_42)


	//   ....[0]....
.L_42:
        /*0040*/ 	.word	0x000001c0


	//   ....[1]....
        /*0044*/ 	.word	0x00000250


	//----- nvinfo : EIATTR_CBANK_PARAM_SIZE
	.align		4
.L_43:
        /*0048*/ 	.byte	0x03, 0x19
        /*004a*/ 	.short	0x0010


	//----- nvinfo : EIATTR_PARAM_CBANK
	.align		4
        /*004c*/ 	.byte	0x04, 0x0a
        /*004e*/ 	.short	(.L_45 - .L_44)
	.align		4
.L_44:
        /*0050*/ 	.word	index@(.nv.constant0._Z7reduce3PiS_)
        /*0054*/ 	.short	0x0380
        /*0056*/ 	.short	0x0010


	//----- nvinfo : EIATTR_SW_WAR
	.align		4
.L_45:
        /*0058*/ 	.byte	0x04, 0x36
        /*005a*/ 	.short	(.L_47 - .L_46)
.L_46:
        /*005c*/ 	.word	0x00000008
.L_47:


//--------------------- .nv.info._Z7reduce2PiS_   --------------------------
	.section	.nv.info._Z7reduce2PiS_,"",@"SHT_CUDA_INFO"
	.sectionflags	@""
	.align	4


	//----- nvinfo : EIATTR_CUDA_API_VERSION
	.align		4
        /*0000*/ 	.byte	0x04, 0x37
        /*0002*/ 	.short	(.L_49 - .L_48)
.L_48:
        /*0004*/ 	.word	0x00000082


	//----- nvinfo : EIATTR_KPARAM_INFO
	.align		4
.L_49:
        /*0008*/ 	.byte	0x04, 0x17
        /*000a*/ 	.short	(.L_51 - .L_50)
.L_50:
        /*000c*/ 	.word	0x00000000
        /*0010*/ 	.short	0x0001
        /*0012*/ 	.short	0x0008
        /*0014*/ 	.byte	0x00, 0xf5, 0x21, 0x00


	//----- nvinfo : EIATTR_KPARAM_INFO
	.align		4
.L_51:
        /*0018*/ 	.byte	0x04, 0x17
        /*001a*/ 	.short	(.L_53 - .L_52)
.L_52:
        /*001c*/ 	.word	0x00000000
        /*0020*/ 	.short	0x0000
        /*0022*/ 	.short	0x0000
        /*0024*/ 	.byte	0x00, 0xf5, 0x21, 0x00


	//----- nvinfo : EIATTR_SPARSE_MMA_MASK
	.align		4
.L_53:
        /*0028*/ 	.byte	0x03, 0x50
        /*002a*/ 	.short	0x0000


	//----- nvinfo : EIATTR_MAXREG_COUNT
	.align		4
        /*002c*/ 	.byte	0x03, 0x1b
        /*002e*/ 	.short	0x00ff


	//----- nvinfo : EIATTR_NUM_BARRIERS
	.align		4
        /*0030*/ 	.byte	0x02, 0x4c
        /*0032*/ 	.byte	0x01
	.zero		1


	//----- nvinfo : EIATTR_MERCURY_ISA_VERSION
	.align		4
        /*0034*/ 	.byte	0x03, 0x5f
        /*0036*/ 	.short	0x0101


	//----- nvinfo : EIATTR_VRC_CTA_INIT_COUNT
	.align		4
        /*0038*/ 	.byte	0x02, 0x4a
	.zero		1
	.zero		1


	//----- nvinfo : EIATTR_EXIT_INSTR_OFFSETS
	.align		4
        /*003c*/ 	.byte	0x04, 0x1c
        /*003e*/ 	.short	(.L_55 - .L_54)


	//   ....[0]....
.L_54:
        /*0040*/ 	.word	0x000001f0


	//   ....[1]....
        /*0044*/ 	.word	0x00000280


	//----- nvinfo : EIATTR_CBANK_PARAM_SIZE
	.align		4
.L_55:
        /*0048*/ 	.byte	0x03, 0x19
        /*004a*/ 	.short	0x0010


	//----- nvinfo : EIATTR_PARAM_CBANK
	.align		4
        /*004c*/ 	.byte	0x04, 0x0a
        /*004e*/ 	.short	(.L_57 - .L_56)
	.align		4
.L_56:
        /*0050*/ 	.word	index@(.nv.constant0._Z7reduce2PiS_)
        /*0054*/ 	.short	0x0380
        /*0056*/ 	.short	0x0010


	//----- nvinfo : EIATTR_SW_WAR
	.align		4
.L_57:
        /*0058*/ 	.byte	0x04, 0x36
        /*005a*/ 	.short	(.L_59 - .L_58)
.L_58:
        /*005c*/ 	.word	0x00000008
.L_59:


//--------------------- .nv.info._Z7reduce1PiS_   --------------------------
	.section	.nv.info._Z7reduce1PiS_,"",@"SHT_CUDA_INFO"
	.sectionflags	@""
	.align	4


	//----- nvinfo : EIATTR_CUDA_API_VERSION
	.align		4
        /*0000*/ 	.byte	0x04, 0x37
        /*0002*/ 	.short	(.L_61 - .L_60)
.L_60:
        /*0004*/ 	.word	0x00000082


	//----- nvinfo : EIATTR_KPARAM_INFO
	.align		4
.L_61:
        /*0008*/ 	.byte	0x04, 0x17
        /*000a*/ 	.short	(.L_63 - .L_62)
.L_62:
        /*000c*/ 	.word	0x00000000
        /*0010*/ 	.short	0x0001
        /*0012*/ 	.short	0x0008
        /*0014*/ 	.byte	0x00, 0xf5, 0x21, 0x00


	//----- nvinfo : EIATTR_KPARAM_INFO
	.align		4
.L_63:
        /*0018*/ 	.byte	0x04, 0x17
        /*001a*/ 	.short	(.L_65 - .L_64)
.L_64:
        /*001c*/ 	.word	0x00000000
        /*0020*/ 	.short	0x0000
        /*0022*/ 	.short	0x0000
        /*0024*/ 	.byte	0x00, 0xf5, 0x21, 0x00


	//----- nvinfo : EIATTR_SPARSE_MMA_MASK
	.align		4
.L_65:
        /*0028*/ 	.byte	0x03, 0x50
        /*002a*/ 	.short	0x0000


	//----- nvinfo : EIATTR_MAXREG_COUNT
	.align		4
        /*002c*/ 	.byte	0x03, 0x1b
        /*002e*/ 	.short	0x00ff


	//----- nvinfo : EIATTR_NUM_BARRIERS
	.align		4
        /*0030*/ 	.byte	0x02, 0x4c
        /*0032*/ 	.byte	0x01
	.zero		1


	//----- nvinfo : EIATTR_MERCURY_ISA_VERSION
	.align		4
        /*0034*/ 	.byte	0x03, 0x5f
        /*0036*/ 	.short	0x0101


	//----- nvinfo : EIATTR_VRC_CTA_INIT_COUNT
	.align		4
        /*0038*/ 	.byte	0x02, 0x4a
	.zero		1
	.zero		1


	//----- nvinfo : EIATTR_EXIT_INSTR_OFFSETS
	.align		4
        /*003c*/ 	.byte	0x04, 0x1c
        /*003e*/ 	.short	(.L_67 - .L_66)


	//   ....[0]....
.L_66:
        /*0040*/ 	.word	0x000001d0


	//   ....[1]....
        /*0044*/ 	.word	0x00000260


	//----- nvinfo : EIATTR_CBANK_PARAM_SIZE
	.align		4
.L_67:
        /*0048*/ 	.byte	0x03, 0x19
        /*004a*/ 	.short	0x0010


	//----- nvinfo : EIATTR_PARAM_CBANK
	.align		4
        /*004c*/ 	.byte	0x04, 0x0a
        /*004e*/ 	.short	(.L_69 - .L_68)
	.align		4
.L_68:
        /*0050*/ 	.word	index@(.nv.constant0._Z7reduce1PiS_)
        /*0054*/ 	.short	0x0380
        /*0056*/ 	.short	0x0010


	//----- nvinfo : EIATTR_SW_WAR
	.align		4
.L_69:
        /*0058*/ 	.byte	0x04, 0x36
        /*005a*/ 	.short	(.L_71 - .L_70)
.L_70:
        /*005c*/ 	.word	0x00000008
.L_71:


//--------------------- .nv.callgraph             --------------------------
	.section	.nv.callgraph,"",@"SHT_CUDA_CALLGRAPH"
	.align	4
	.sectionentsize	8
	.align		4
        /*0000*/ 	.word	0x00000000
	.align		4
        /*0004*/ 	.word	0xffffffff
	.align		4
        /*0008*/ 	.word	0x00000000
	.align		4
        /*000c*/ 	.word	0xfffffffe
	.align		4
        /*0010*/ 	.word	0x00000000
	.align		4
        /*0014*/ 	.word	0xfffffffd
	.align		4
        /*0018*/ 	.word	0x00000000
	.align		4
        /*001c*/ 	.word	0xfffffffc


//--------------------- .text._Z7reduce4PiS_      --------------------------
	.section	.text._Z7reduce4PiS_,"ax",@progbits
	.align	128
        .global         _Z7reduce4PiS_
        .type           _Z7reduce4PiS_,@function
        .size           _Z7reduce4PiS_,(.L_x_12 - _Z7reduce4PiS_)
        .other          _Z7reduce4PiS_,@"STO_CUDA_ENTRY STV_DEFAULT"
_Z7reduce4PiS_:
.text._Z7reduce4PiS_:
[----:B------:R-:W-:Y:S01]  /*0000*/  LDC R1, c[0x0][0x37c] ;  /* 0x0000df00ff017b82 */ /* 0x000fe20000000800 */
[----:B------:R-:W0:Y:S01]  /*0010*/  S2R R11, SR_CTAID.X ;  /* 0x00000000000b7919 */ /* 0x000e220000002500 */
[----:B------:R-:W0:Y:S06]  /*0020*/  LDCU UR8, c[0x0][0x360] ;  /* 0x00006c00ff0877ac */ /* 0x000e2c0008000800 */
[----:B------:R-:W1:Y:S01]  /*0030*/  LDC.64 R4, c[0x0][0x380] ;  /* 0x0000e000ff047b82 */ /* 0x000e620000000a00 */
[----:B------:R-:W2:Y:S01]  /*0040*/  S2R R9, SR_TID.X ;  /* 0x0000000000097919 */ /* 0x000ea20000002100 */
[----:B------:R-:W3:Y:S01]  /*0050*/  LDCU.64 UR6, c[0x0][0x358] ;  /* 0x00006b00ff0677ac */ /* 0x000ee20008000a00 */
[----:B0-----:R-:W-:-:S04]  /*0060*/  IMAD R0, R11, UR8, RZ ;  /* 0x000000080b007c24 */ /* 0x001fc8000f8e02ff */
[----:B--2---:R-:W-:-:S05]  /*0070*/  IMAD R3, R0, 0x2, R9 ;  /* 0x0000000200037824 */ /* 0x004fca00078e0209 */
[C---:B------:R-:W-:Y:S01]  /*0080*/  IADD3 R7, PT, PT, R3.reuse, UR8, RZ ;  /* 0x0000000803077c10 */ /* 0x040fe2000fffe0ff */
[----:B-1----:R-:W-:-:S04]  /*0090*/  IMAD.WIDE.U32 R2, R3, 0x4, R4 ;  /* 0x0000000403027825 */ /* 0x002fc800078e0004 */
[----:B------:R-:W-:Y:S02]  /*00a0*/  IMAD.WIDE.U32 R4, R7, 0x4, R4 ;  /* 0x0000000407047825 */ /* 0x000fe400078e0004 */
[----:B---3--:R-:W2:Y:S04]  /*00b0*/  LDG.E R2, desc[UR6][R2.64] ;  /* 0x0000000602027981 */ /* 0x008ea8000c1e1900 */
[----:B------:R-:W2:Y:S01]  /*00c0*/  LDG.E R5, desc[UR6][R4.64] ;  /* 0x0000000604057981 */ /* 0x000ea2000c1e1900 */
[----:B------:R-:W0:Y:S01]  /*00d0*/  S2UR UR5, SR_CgaCtaId ;  /* 0x00000000000579c3 */ /* 0x000e220000008800 */
[----:B------:R-:W-:Y:S01]  /*00e0*/  UMOV UR4, 0x400 ;  /* 0x0000040000047882 */ /* 0x000fe20000000000 */
[----:B------:R-:W-:Y:S01]  /*00f0*/  UISETP.GE.U32.AND UP0, UPT, UR8, 0x2, UPT ;  /* 0x000000020800788c */ /* 0x000fe2000bf06070 */
[----:B------:R-:W-:Y:S01]  /*0100*/  ISETP.NE.AND P0, PT, R9, RZ, PT ;  /* 0x000000ff0900720c */ /* 0x000fe20003f05270 */
[----:B0-----:R-:W-:-:S06]  /*0110*/  ULEA UR4, UR5, UR4, 0x18 ;  /* 0x0000000405047291 */ /* 0x001fcc000f8ec0ff */
[----:B------:R-:W-:Y:S01]  /*0120*/  LEA R7, R9, UR4, 0x2 ;  /* 0x0000000409077c11 */ /* 0x000fe2000f8e10ff */
[----:B--2---:R-:W-:-:S05]  /*0130*/  IMAD.IADD R0, R2, 0x1, R5 ;  /* 0x0000000102007824 */ /* 0x004fca00078e0205 */
[----:B------:R0:W-:Y:S01]  /*0140*/  STS [R7], R0 ;  /* 0x0000000007007388 */ /* 0x0001e20000000800 */
[----:B------:R-:W-:Y:S06]  /*0150*/  BAR.SYNC.DEFER_BLOCKING 0x0 ;  /* 0x0000000000007b1d */ /* 0x000fec0000010000 */
[----:B------:R-:W-:Y:S05]  /*0160*/  BRA.U !UP0, `(.L_x_0) ;  /* 0x0000000108307547 */ /* 0x000fea000b800000 */
[----:B0-----:R-:W-:-:S07]  /*0170*/  MOV R0, UR8 ;  /* 0x0000000800007c02 */ /* 0x001fce0008000f00 */
.L_x_1:
[----:B------:R-:W-:-:S04]  /*0180*/  SHF.R.U32.HI R6, RZ, 0x1, R0 ;  /* 0x00000001ff067819 */ /* 0x000fc80000011600 */
[----:B------:R-:W-:-:S13]  /*0190*/  ISETP.GE.U32.AND P1, PT, R9, R6, PT ;  /* 0x000000060900720c */ /* 0x000fda0003f26070 */
[----:B------:R-:W-:Y:S01]  /*01a0*/  @!P1 IMAD R2, R6, 0x4, R7 ;  /* 0x0000000406029824 */ /* 0x000fe200078e0207 */
[----:B------:R-:W-:Y:S05]  /*01b0*/  @!P1 LDS R3, [R7] ;  /* 0x0000000007039984 */ /* 0x000fea0000000800 */
[----:B------:R-:W0:Y:S02]  /*01c0*/  @!P1 LDS R2, [R2] ;  /* 0x0000000002029984 */ /* 0x000e240000000800 */
[----:B0-----:R-:W-:-:S05]  /*01d0*/  @!P1 IADD3 R4, PT, PT, R2, R3, RZ ;  /* 0x0000000302049210 */ /* 0x001fca0007ffe0ff */
[----:B------:R1:W-:Y:S01]  /*01e0*/  @!P1 STS [R7], R4 ;  /* 0x0000000407009388 */ /* 0x0003e20000000800 */
[----:B------:R-:W-:Y:S01]  /*01f0*/  BAR.SYNC.DEFER_BLOCKING 0x0 ;  /* 0x0000000000007b1d */ /* 0x000fe20000010000 */
[----:B------:R-:W-:Y:S01]  /*0200*/  ISETP.GT.U32.AND P1, PT, R0, 0x3, PT ;  /* 0x000000030000780c */ /* 0x000fe20003f24070 */
[----:B------:R-:W-:-:S12]  /*0210*/  IMAD.MOV.U32 R0, RZ, RZ, R6 ;  /* 0x000000ffff007224 */ /* 0x000fd800078e0006 */
[----:B-1----:R-:W-:Y:S05]  /*0220*/  @P1 BRA `(.L_x_1) ;  /* 0xfffffffc00d41947 */ /* 0x002fea000383ffff */
.L_x_0:
[----:B------:R-:W-:Y:S05]  /*0230*/  @P0 EXIT ;  /* 0x000000000000094d */ /* 0x000fea0003800000 */
[----:B------:R-:W1:Y:S01]  /*0240*/  S2UR UR5, SR_CgaCtaId ;  /* 0x00000000000579c3 */ /* 0x000e620000008800 */
[----:B------:R-:W-:-:S07]  /*0250*/  UMOV UR4, 0x400 ;  /* 0x0000040000047882 */ /* 0x000fce0000000000 */
[----:B------:R-:W2:Y:S01]  /*0260*/  LDC.64 R2, c[0x0][0x388] ;  /* 0x0000e200ff027b82 */ /* 0x000ea20000000a00 */
[----:B-1----:R-:W-:Y:S01]  /*0270*/  ULEA UR4, UR5, UR4, 0x18 ;  /* 0x0000000405047291 */ /* 0x002fe2000f8ec0ff */
[----:B--2---:R-:W-:-:S08]  /*0280*/  IMAD.WIDE.U32 R2, R11, 0x4, R2 ;  /* 0x000000040b027825 */ /* 0x004fd000078e0002 */
[----:B------:R-:W1:Y:S04]  /*0290*/  LDS R5, [UR4] ;  /* 0x00000004ff057984 */ /* 0x000e680008000800 */
[----:B-1----:R-:W-:Y:S01]  /*02a0*/  STG.E desc[UR6][R2.64], R5 ;  /* 0x0000000502007986 */ /* 0x002fe2000c101906 */
[----:B------:R-:W-:Y:S05]  /*02b0*/  EXIT ;  /* 0x000000000000794d */ /* 0x000fea0003800000 */
.L_x_2:
[----:B------:R-:W-:-:S00]  /*02c0*/  BRA `(.L_x_2) ;  /* 0xfffffffc00fc7947 */ /* 0x000fc0000383ffff */
[----:B------:R-:W-:-:S00]  /*02d0*/  NOP ;  /* 0x0000000000007918 */ /* 0x000fc00000000000 */
        /* <DEDUP_REMOVED lines=10> */
.L_x_12:


//--------------------- .text._Z7reduce3PiS_      --------------------------
	.section	.text._Z7reduce3PiS_,"ax",@progbits
	.align	128
        .global         _Z7reduce3PiS_
        .type           _Z7reduce3PiS_,@function
        .size           _Z7reduce3PiS_,(.L_x_13 - _Z7reduce3PiS_)
        .other          _Z7reduce3PiS_,@"STO_CUDA_ENTRY STV_DEFAULT"
_Z7reduce3PiS_:
.text._Z7reduce3PiS_:
[----:B------:R-:W-:Y:S01]  /*0000*/  LDC R1, c[0x0][0x37c] ;  /* 0x0000df00ff017b82 */ /* 0x000fe20000000800 */
[----:B------:R-:W0:Y:S07]  /*0010*/  S2R R7, SR_TID.X ;  /* 0x0000000000077919 */ /* 0x000e2e0000002100 */
[----:B------:R-:W0:Y:S01]  /*0020*/  LDC.64 R2, c[0x0][0x380] ;  /* 0x0000e000ff027b82 */ /* 0x000e220000000a00 */
[----:B------:R-:W1:Y:S01]  /*0030*/  LDCU.64 UR6, c[0x0][0x358] ;  /* 0x00006b00ff0677ac */ /* 0x000e620008000a00 */
[----:B0-----:R-:W-:-:S06]  /*0040*/  IMAD.WIDE.U32 R2, R7, 0x4, R2 ;  /* 0x0000000407027825 */ /* 0x001fcc00078e0002 */
[----:B-1----:R-:W2:Y:S01]  /*0050*/  LDG.E R2, desc[UR6][R2.64] ;  /* 0x0000000602027981 */ /* 0x002ea2000c1e1900 */
[----:B------:R-:W0:Y:S01]  /*0060*/  S2UR UR5, SR_CgaCtaId ;  /* 0x00000000000579c3 */ /* 0x000e220000008800 */
[----:B------:R-:W-:Y:S01]  /*0070*/  UMOV UR4, 0x400 ;  /* 0x0000040000047882 */ /* 0x000fe20000000000 */
[----:B------:R-:W1:Y:S01]  /*0080*/  LDCU UR8, c[0x0][0x360] ;  /* 0x00006c00ff0877ac */ /* 0x000e620008000800 */
[----:B------:R-:W-:Y:S01]  /*0090*/  ISETP.NE.AND P0, PT, R7, RZ, PT ;  /* 0x000000ff0700720c */ /* 0x000fe20003f05270 */
[----:B-1----:R-:W-:Y:S02]  /*00a0*/  UISETP.GE.U32.AND UP0, UPT, UR8, 0x2, UPT ;  /* 0x000000020800788c */ /* 0x002fe4000bf06070 */
[----:B0-----:R-:W-:-:S06]  /*00b0*/  ULEA UR4, UR5, UR4, 0x18 ;  /* 0x0000000405047291 */ /* 0x001fcc000f8ec0ff */
[----:B------:R-:W-:-:S05]  /*00c0*/  LEA R5, R7, UR4, 0x2 ;  /* 0x0000000407057c11 */ /* 0x000fca000f8e10ff */
[----:B--2---:R0:W-:Y:S01]  /*00d0*/  STS [R5], R2 ;  /* 0x0000000205007388 */ /* 0x0041e20000000800 */
[----:B------:R-:W-:Y:S06]  /*00e0*/  BAR.SYNC.DEFER_BLOCKING 0x0 ;  /* 0x0000000000007b1d */ /* 0x000fec0000010000 */
[----:B------:R-:W-:Y:S05]  /*00f0*/  BRA.U !UP0, `(.L_x_3) ;  /* 0x0000000108307547 */ /* 0x000fea000b800000 */
[----:B------:R-:W-:-:S07]  /*0100*/  IMAD.U32 R0, RZ, RZ, UR8 ;  /* 0x00000008ff007e24 */ /* 0x000fce000f8e00ff */
.L_x_4:
[----:B------:R-:W-:-:S04]  /*0110*/  SHF.R.U32.HI R6, RZ, 0x1, R0 ;  /* 0x00000001ff067819 */ /* 0x000fc80000011600 */
[----:B------:R-:W-:-:S13]  /*0120*/  ISETP.GE.U32.AND P1, PT, R7, R6, PT ;  /* 0x000000060700720c */ /* 0x000fda0003f26070 */
[----:B0-----:R-:W-:Y:S01]  /*0130*/  @!P1 IMAD R2, R6, 0x4, R5 ;  /* 0x0000000406029824 */ /* 0x001fe200078e0205 */
        /* <DEDUP_REMOVED lines=8> */
.L_x_3:
[----:B------:R-:W-:Y:S05]  /*01c0*/  @P0 EXIT ;  /* 0x000000000000094d */ /* 0x000fea0003800000 */
[----:B------:R-:W1:Y:S01]  /*01d0*/  S2UR UR5, SR_CgaCtaId ;  /* 0x00000000000579c3 */ /* 0x000e620000008800 */
[----:B------:R-:W-:Y:S01]  /*01e0*/  UMOV UR4, 0x400 ;  /* 0x0000040000047882 */ /* 0x000fe20000000000 */
[----:B------:R-:W2:Y:S06]  /*01f0*/  S2R R7, SR_CTAID.X ;  /* 0x0000000000077919 */ /* 0x000eac0000002500 */
[----:B0-----:R-:W2:Y:S01]  /*0200*/  LDC.64 R2, c[0x0][0x388] ;  /* 0x0000e200ff027b82 */ /* 0x001ea20000000a00 */
[----:B-1----:R-:W-:-:S09]  /*0210*/  ULEA UR4, UR5, UR4, 0x18 ;  /* 0x0000000405047291 */ /* 0x002fd2000f8ec0ff */
[----:B------:R-:W0:Y:S01]  /*0220*/  LDS R5, [UR4] ;  /* 0x00000004ff057984 */ /* 0x000e220008000800 */
[----:B--2---:R-:W-:-:S05]  /*0230*/  IMAD.WIDE.U32 R2, R7, 0x4, R2 ;  /* 0x0000000407027825 */ /* 0x004fca00078e0002 */
[----:B0-----:R-:W-:Y:S01]  /*0240*/  STG.E desc[UR6][R2.64], R5 ;  /* 0x0000000502007986 */ /* 0x001fe2000c101906 */
[----:B------:R-:W-:Y:S05]  /*0250*/  EXIT ;  /* 0x000000000000794d */ /* 0x000fea0003800000 */
.L_x_5:
        /* <DEDUP_REMOVED lines=10> */
.L_x_13:


//--------------------- .text._Z7reduce2PiS_      --------------------------
	.section	.text._Z7reduce2PiS_,"ax",@progbits
	.align	128
        .global         _Z7reduce2PiS_
        .type           _Z7reduce2PiS_,@function
        .size           _Z7reduce2PiS_,(.L_x_14 - _Z7reduce2PiS_)
        .other          _Z7reduce2PiS_,@"STO_CUDA_ENTRY STV_DEFAULT"
_Z7reduce2PiS_:
.text._Z7reduce2PiS_:
        /* <DEDUP_REMOVED lines=16> */
[----:B------:R-:W-:-:S05]  /*0100*/  UMOV UR5, 0x1 ;  /* 0x0000000100057882 */ /* 0x000fca0000000000 */
.L_x_7:
[----:B------:R-:W-:-:S04]  /*0110*/  USHF.L.U32 UR6, UR5, 0x1, URZ ;  /* 0x0000000105067899 */ /* 0x000fc800080006ff */
[----:B------:R-:W-:Y:S02]  /*0120*/  UISETP.GE.U32.AND UP0, UPT, UR6, UR7, UPT ;  /* 0x000000070600728c */ /* 0x000fe4000bf06070 */
[----:B01----:R-:W-:-:S05]  /*0130*/  IMAD R2, R7, UR6, RZ ;  /* 0x0000000607027c24 */ /* 0x003fca000f8e02ff */
[----:B------:R-:W-:-:S13]  /*0140*/  ISETP.GE.U32.AND P0, PT, R2, UR7, PT ;  /* 0x0000000702007c0c */ /* 0x000fda000bf06070 */
[C---:B------:R-:W-:Y:S01]  /*0150*/  @!P0 VIADD R0, R2.reuse, UR5 ;  /* 0x0000000502008c36 */ /* 0x040fe20008000000 */
[----:B------:R-:W-:Y:S01]  /*0160*/  @!P0 LEA R2, R2, UR4, 0x2 ;  /* 0x0000000402028c11 */ /* 0x000fe2000f8e10ff */
[----:B------:R-:W-:-:S03]  /*0170*/  UMOV UR5, UR6 ;  /* 0x0000000600057c82 */ /* 0x000fc60008000000 */
[----:B------:R-:W-:Y:S01]  /*0180*/  @!P0 LEA R0, R0, UR4, 0x2 ;  /* 0x0000000400008c11 */ /* 0x000fe2000f8e10ff */
[----:B------:R-:W-:Y:S05]  /*0190*/  @!P0 LDS R3, [R2] ;  /* 0x0000000002038984 */ /* 0x000fea0000000800 */
[----:B------:R-:W0:Y:S02]  /*01a0*/  @!P0 LDS R0, [R0] ;  /* 0x0000000000008984 */ /* 0x000e240000000800 */
[----:B0-----:R-:W-:-:S05]  /*01b0*/  @!P0 IMAD.IADD R3, R0, 0x1, R3 ;  /* 0x0000000100038824 */ /* 0x001fca00078e0203 */
[----:B------:R1:W-:Y:S01]  /*01c0*/  @!P0 STS [R2], R3 ;  /* 0x0000000302008388 */ /* 0x0003e20000000800 */
[----:B------:R-:W-:Y:S06]  /*01d0*/  BAR.SYNC.DEFER_BLOCKING 0x0 ;  /* 0x0000000000007b1d */ /* 0x000fec0000010000 */
[----:B------:R-:W-:Y:S05]  /*01e0*/  BRA.U !UP0, `(.L_x_7) ;  /* 0xfffffffd08c87547 */ /* 0x000fea000b83ffff */
.L_x_6:
[----:B------:R-:W-:Y:S05]  /*01f0*/  @P1 EXIT ;  /* 0x000000000000194d */ /* 0x000fea0003800000 */
[----:B------:R-:W2:Y:S01]  /*0200*/  S2UR UR5, SR_CgaCtaId ;  /* 0x00000000000579c3 */ /* 0x000ea20000008800 */
[----:B------:R-:W-:Y:S01]  /*0210*/  UMOV UR4, 0x400 ;  /* 0x0000040000047882 */ /* 0x000fe20000000000 */
[----:B------:R-:W3:Y:S06]  /*0220*/  S2R R7, SR_CTAID.X ;  /* 0x0000000000077919 */ /* 0x000eec0000002500 */
[----:B01----:R-:W3:Y:S01]  /*0230*/  LDC.64 R2, c[0x0][0x388] ;  /* 0x0000e200ff027b82 */ /* 0x003ee20000000a00 */
[----:B--2---:R-:W-:-:S09]  /*0240*/  ULEA UR4, UR5, UR4, 0x18 ;  /* 0x0000000405047291 */ /* 0x004fd2000f8ec0ff */
[----:B------:R-:W0:Y:S01]  /*0250*/  LDS R5, [UR4] ;  /* 0x00000004ff057984 */ /* 0x000e220008000800 */
[----:B---3--:R-:W-:-:S05]  /*0260*/  IMAD.WIDE.U32 R2, R7, 0x4, R2 ;  /* 0x0000000407027825 */ /* 0x008fca00078e0002 */
[----:B0-----:R-:W-:Y:S01]  /*0270*/  STG.E desc[UR8][R2.64], R5 ;  /* 0x0000000502007986 */ /* 0x001fe2000c101908 */
[----:B------:R-:W-:Y:S05]  /*0280*/  EXIT ;  /* 0x000000000000794d */ /* 0x000fea0003800000 */
.L_x_8:
        /* <DEDUP_REMOVED lines=15> */
.L_x_14:


//--------------------- .text._Z7reduce1PiS_      --------------------------
	.section	.text._Z7reduce1PiS_,"ax",@progbits
	.align	128
        .global         _Z7reduce1PiS_
        .type           _Z7reduce1PiS_,@function
        .size           _Z7reduce1PiS_,(.L_x_15 - _Z7reduce1PiS_)
        .other          _Z7reduce1PiS_,@"STO_CUDA_ENTRY STV_DEFAULT"
_Z7reduce1PiS_:
.text._Z7reduce1PiS_:
        /* <DEDUP_REMOVED lines=16> */
[----:B------:R-:W-:-:S07]  /*0100*/  IMAD.MOV.U32 R0, RZ, RZ, 0x1 ;  /* 0x00000001ff007424 */ /* 0x000fce00078e00ff */
.L_x_10:
[----:B------:R-:W-:-:S05]  /*0110*/  IMAD.SHL.U32 R6, R0, 0x2, RZ ;  /* 0x0000000200067824 */ /* 0x000fca00078e00ff */
[----:B0-----:R-:W-:-:S04]  /*0120*/  IADD3 R2, PT, PT, R6, -0x1, RZ ;  /* 0xffffffff06027810 */ /* 0x001fc80007ffe0ff */
[----:B------:R-:W-:-:S13]  /*0130*/  LOP3.LUT P1, RZ, R2, R7, RZ, 0xc0, !PT ;  /* 0x0000000702ff7212 */ /* 0x000fda000782c0ff */
[----:B------:R-:W-:Y:S01]  /*0140*/  @!P1 IMAD R2, R0, 0x4, R5 ;  /* 0x0000000400029824 */ /* 0x000fe200078e0205 */
[----:B------:R-:W-:Y:S01]  /*0150*/  @!P1 LDS R3, [R5] ;  /* 0x0000000005039984 */ /* 0x000fe20000000800 */
[----:B------:R-:W-:-:S04]  /*0160*/  IMAD.MOV.U32 R0, RZ, RZ, R6 ;  /* 0x000000ffff007224 */ /* 0x000fc800078e0006 */
[----:B------:R-:W0:Y:S02]  /*0170*/  @!P1 LDS R2, [R2] ;  /* 0x0000000002029984 */ /* 0x000e240000000800 */
[----:B0-----:R-:W-:-:S05]  /*0180*/  @!P1 IADD3 R4, PT, PT, R2, R3, RZ ;  /* 0x0000000302049210 */ /* 0x001fca0007ffe0ff */
[----:B------:R1:W-:Y:S01]  /*0190*/  @!P1 STS [R5], R4 ;  /* 0x0000000405009388 */ /* 0x0003e20000000800 */
[----:B------:R-:W-:Y:S01]  /*01a0*/  BAR.SYNC.DEFER_BLOCKING 0x0 ;  /* 0x0000000000007b1d */ /* 0x000fe20000010000 */
[----:B------:R-:W-:-:S13]  /*01b0*/  ISETP.GE.U32.AND P1, PT, R6, UR8, PT ;  /* 0x0000000806007c0c */ /* 0x000fda000bf26070 */
[----:B-1----:R-:W-:Y:S05]  /*01c0*/  @!P1 BRA `(.L_x_10) ;  /* 0xfffffffc00d09947 */ /* 0x002fea000383ffff */
.L_x_9:
        /* <DEDUP_REMOVED lines=10> */
.L_x_11:
        /* <DEDUP_REMOVED lines=9> */
.L_x_15:


//--------------------- .nv.shared._Z7reduce4PiS_ --------------------------
	.section	.nv.shared._Z7reduce4PiS_,"aw",@nobits
	.sectionflags	@""
	.align	16
	.zero		1024


//--------------------- .nv.shared.reserved.0     --------------------------
	.section	.nv.shared.reserved.0,"aw",@nobits
	.weak		__nv_reservedSMEM_offset_0_alias
	.size		__nv_reservedSMEM_offset_0_alias, 0, 64
	.other		__nv_reservedSMEM_offset_0_alias,@"STO_CUDA_RESERVED_SHARED STV_DEFAULT"
__nv_reservedSMEM_offset_0_alias:
	.zero		0
	.zero		64


//--------------------- .nv.shared._Z7reduce3PiS_ --------------------------
	.section	.nv.shared._Z7reduce3PiS_,"aw",@nobits
	.sectionflags	@""
	.align	16
	.zero		1024


//--------------------- .nv.shared._Z7reduce2PiS_ --------------------------
	.section	.nv.shared._Z7reduce2PiS_,"aw",@nobits
	.sectionflags	@""
	.align	16
	.zero		1024


//--------------------- .nv.shared._Z7reduce1PiS_ --------------------------
	.section	.nv.shared._Z7reduce1PiS_,"aw",@nobits
	.sectionflags	@""
	.align	16
	.zero		1024


//--------------------- .nv.constant0._Z7reduce4PiS_ --------------------------
	.section	.nv.constant0._Z7reduce4PiS_,"a",@progbits
	.sectionflags	@""
	.align	4
.nv.constant0._Z7reduce4PiS_:
	.zero		912


//--------------------- .nv.constant0._Z7reduce3PiS_ --------------------------
	.section	.nv.constant0._Z7reduce3PiS_,"a",@progbits
	.sectionflags	@""
	.align	4
.nv.constant0._Z7reduce3PiS_:
	.zero		912


//--------------------- .nv.constant0._Z7reduce2PiS_ --------------------------
	.section	.nv.constant0._Z7reduce2PiS_,"a",@progbits
	.sectionflags	@""
	.align	4
.nv.constant0._Z7reduce2PiS_:
	.zero		912


//--------------------- .nv.constant0._Z7reduce1PiS_ --------------------------
	.section	.nv.constant0._Z7reduce1PiS_,"a",@progbits
	.sectionflags	@""
	.align	4
.nv.constant0._Z7reduce1PiS_:
	.zero		912


//--------------------- SYMBOLS --------------------------

	.type		.nv.reservedSmem.offset0,@object
	.size		.nv.reservedSmem.offset0,0x4
	.type		.nv.reservedSmem.cap,@object
	.size		.nv.reservedSmem.cap,0x4
